//
// Generated by NVIDIA NVVM Compiler
//
// Compiler Build ID: CL-36424714
// Cuda compilation tools, release 13.0, V13.0.88
// Based on NVVM 20.0.0
//

.version 9.0
.target sm_100
.address_size 64

	// .globl	_Z6kernelPdid

.visible .entry _Z6kernelPdid(
	.param .u64 .ptr .align 1 _Z6kernelPdid_param_0,
	.param .u32 _Z6kernelPdid_param_1,
	.param .f64 _Z6kernelPdid_param_2
)
{
	.reg .pred 	%p<10>;
	.reg .b32 	%r<45>;
	.reg .b64 	%rd<17>;
	.reg .b64 	%fd<16>;

	ld.param.u64 	%rd2, [_Z6kernelPdid_param_0];
	ld.param.u32 	%r19, [_Z6kernelPdid_param_1];
	ld.param.f64 	%fd1, [_Z6kernelPdid_param_2];
	cvta.to.global.u64 	%rd1, %rd2;
	mov.u32 	%r20, %tid.x;
	mov.u32 	%r21, %ctaid.x;
	mov.u32 	%r1, %ntid.x;
	mad.lo.s32 	%r42, %r21, %r1, %r20;
	mov.u32 	%r22, %tid.y;
	mov.u32 	%r23, %ctaid.y;
	mov.u32 	%r24, %ntid.y;
	mad.lo.s32 	%r3, %r23, %r24, %r22;
	mov.u32 	%r25, %nctaid.y;
	mul.lo.s32 	%r4, %r24, %r25;
	setp.ge.s32 	%p1, %r42, %r19;
	@%p1 bra 	$L__BB0_10;
	add.s32 	%r5, %r3, %r4;
	max.s32 	%r26, %r19, %r5;
	setp.lt.s32 	%p2, %r5, %r19;
	selp.u32 	%r27, 1, 0, %p2;
	add.s32 	%r28, %r5, %r27;
	sub.s32 	%r29, %r26, %r28;
	div.u32 	%r30, %r29, %r4;
	add.s32 	%r6, %r30, %r27;
	and.b32  	%r7, %r6, 3;
	mul.lo.s32 	%r8, %r3, %r19;
	mul.lo.s32 	%r9, %r5, %r19;
	add.s32 	%r10, %r5, %r4;
	mul.lo.s32 	%r11, %r10, %r19;
	add.s32 	%r12, %r10, %r4;
	mov.u32 	%r31, %nctaid.x;
	mul.lo.s32 	%r13, %r1, %r31;
$L__BB0_2:
	setp.ge.s32 	%p3, %r3, %r19;
	@%p3 bra 	$L__BB0_9;
	setp.eq.s32 	%p4, %r7, 3;
	mov.u32 	%r43, %r3;
	@%p4 bra 	$L__BB0_7;
	setp.eq.s32 	%p5, %r7, 0;
	add.s32 	%r32, %r8, %r42;
	mul.wide.s32 	%rd3, %r32, 8;
	add.s64 	%rd4, %rd1, %rd3;
	ld.global.f64 	%fd2, [%rd4];
	mul.f64 	%fd3, %fd1, %fd2;
	st.global.f64 	[%rd4], %fd3;
	mov.u32 	%r43, %r5;
	@%p5 bra 	$L__BB0_7;
	setp.eq.s32 	%p6, %r7, 1;
	add.s32 	%r33, %r9, %r42;
	mul.wide.s32 	%rd5, %r33, 8;
	add.s64 	%rd6, %rd1, %rd5;
	ld.global.f64 	%fd4, [%rd6];
	mul.f64 	%fd5, %fd1, %fd4;
	st.global.f64 	[%rd6], %fd5;
	mov.u32 	%r43, %r10;
	@%p6 bra 	$L__BB0_7;
	add.s32 	%r34, %r11, %r42;
	mul.wide.s32 	%rd7, %r34, 8;
	add.s64 	%rd8, %rd1, %rd7;
	ld.global.f64 	%fd6, [%rd8];
	mul.f64 	%fd7, %fd1, %fd6;
	st.global.f64 	[%rd8], %fd7;
	mov.u32 	%r43, %r12;
$L__BB0_7:
	setp.lt.u32 	%p7, %r6, 3;
	@%p7 bra 	$L__BB0_9;
$L__BB0_8:
	mad.lo.s32 	%r35, %r43, %r19, %r42;
	mul.wide.s32 	%rd9, %r35, 8;
	add.s64 	%rd10, %rd1, %rd9;
	ld.global.f64 	%fd8, [%rd10];
	mul.f64 	%fd9, %fd1, %fd8;
	st.global.f64 	[%rd10], %fd9;
	add.s32 	%r36, %r43, %r4;
	mad.lo.s32 	%r37, %r36, %r19, %r42;
	mul.wide.s32 	%rd11, %r37, 8;
	add.s64 	%rd12, %rd1, %rd11;
	ld.global.f64 	%fd10, [%rd12];
	mul.f64 	%fd11, %fd1, %fd10;
	st.global.f64 	[%rd12], %fd11;
	add.s32 	%r38, %r36, %r4;
	mad.lo.s32 	%r39, %r38, %r19, %r42;
	mul.wide.s32 	%rd13, %r39, 8;
	add.s64 	%rd14, %rd1, %rd13;
	ld.global.f64 	%fd12, [%rd14];
	mul.f64 	%fd13, %fd1, %fd12;
	st.global.f64 	[%rd14], %fd13;
	add.s32 	%r40, %r38, %r4;
	mad.lo.s32 	%r41, %r40, %r19, %r42;
	mul.wide.s32 	%rd15, %r41, 8;
	add.s64 	%rd16, %rd1, %rd15;
	ld.global.f64 	%fd14, [%rd16];
	mul.f64 	%fd15, %fd1, %fd14;
	st.global.f64 	[%rd16], %fd15;
	add.s32 	%r43, %r40, %r4;
	setp.lt.s32 	%p8, %r43, %r19;
	@%p8 bra 	$L__BB0_8;
$L__BB0_9:
	add.s32 	%r42, %r42, %r13;
	setp.lt.s32 	%p9, %r42, %r19;
	@%p9 bra 	$L__BB0_2;
$L__BB0_10:
	ret;

}


// ===== COMPILED SASS (sm_100) =====

	.target	sm_100

	.elftype	@"ET_EXEC"


//--------------------- .note.nv.tkinfo           --------------------------
	.section	.note.nv.tkinfo,"",@"SHT_NOTE"
	.sectionflags	@"SHF_NOTE_NV_TKINFO"
	.tkinfo
        /*0018*/ 	.word	0x00000002
        /*0030*/ 	.string	""
        /*0030*/ 	.string	"ptxas"
        /*0030*/ 	.string	"Cuda compilation tools, release 13.0, V13.0.88"
        /*0030*/ 	.string	"Build cuda_13.0.r13.0/compiler.36424714_0"
        /*0030*/ 	.string	"-arch sm_100 -m 64 "



//--------------------- .note.nv.cuinfo           --------------------------
	.section	.note.nv.cuinfo,"",@"SHT_NOTE"
	.sectionflags	@"SHF_NOTE_NV_CUINFO"
        /*0018*/ 	.short	0x0002
        /*001a*/ 	.short	0x0064
        /*001c*/ 	.short	0x0082
	.zero		2


//--------------------- .nv.info                  --------------------------
	.section	.nv.info,"",@"SHT_CUDA_INFO"
	.align	4


	//----- nvinfo : EIATTR_REGCOUNT
	.align		4
        /*0000*/ 	.byte	0x04, 0x2f
        /*0002*/ 	.short	(.L_1 - .L_0)
	.align		4
.L_0:
        /*0004*/ 	.word	index@(_Z6kernelPdid)
        /*0008*/ 	.word	0x0000001d


	//----- nvinfo : EIATTR_FRAME_SIZE
	.align		4
.L_1:
        /*000c*/ 	.byte	0x04, 0x11
        /*000e*/ 	.short	(.L_3 - .L_2)
	.align		4
.L_2:
        /*0010*/ 	.word	index@(_Z6kernelPdid)
        /*0014*/ 	.word	0x00000000


	//----- nvinfo : EIATTR_MIN_STACK_SIZE
	.align		4
.L_3:
        /*0018*/ 	.byte	0x04, 0x12
        /*001a*/ 	.short	(.L_5 - .L_4)
	.align		4
.L_4:
        /*001c*/ 	.word	index@(_Z6kernelPdid)
        /*0020*/ 	.word	0x00000000
.L_5:


//--------------------- .nv.compat                --------------------------
	.section	.nv.compat,"",@"SHT_CUDA_COMPAT_INFO"
	.align	4
        /*0000*/ 	.byte	0x02, 0x09, 0x00, 0x00, 0x02, 0x02, 0x01, 0x00, 0x02, 0x05, 0x05, 0x00, 0x03, 0x07, 0x01, 0x01
        /*0010*/ 	.byte	0x02, 0x03, 0x00, 0x00, 0x02, 0x06, 0x01, 0x00, 0x04, 0x0b, 0x08, 0x00, 0x01, 0x00, 0x00, 0x00
        /*0020*/ 	.byte	0x00, 0x00, 0x00, 0x00


//--------------------- .nv.info._Z6kernelPdid    --------------------------
	.section	.nv.info._Z6kernelPdid,"",@"SHT_CUDA_INFO"
	.sectionflags	@""
	.align	4


	//----- nvinfo : EIATTR_CUDA_API_VERSION
	.align		4
        /*0000*/ 	.byte	0x04, 0x37
        /*0002*/ 	.short	(.L_7 - .L_6)
.L_6:
        /*0004*/ 	.word	0x00000082


	//----- nvinfo : EIATTR_KPARAM_INFO
	.align		4
.L_7:
        /*0008*/ 	.byte	0x04, 0x17
        /*000a*/ 	.short	(.L_9 - .L_8)
.L_8:
        /*000c*/ 	.word	0x00000000
        /*0010*/ 	.short	0x0002
        /*0012*/ 	.short	0x0010
        /*0014*/ 	.byte	0x00, 0xf0, 0x21, 0x00


	//----- nvinfo : EIATTR_KPARAM_INFO
	.align		4
.L_9:
        /*0018*/ 	.byte	0x04, 0x17
        /*001a*/ 	.short	(.L_11 - .L_10)
.L_10:
        /*001c*/ 	.word	0x00000000
        /*0020*/ 	.short	0x0001
        /*0022*/ 	.short	0x0008
        /*0024*/ 	.byte	0x00, 0xf0, 0x11, 0x00


	//----- nvinfo : EIATTR_KPARAM_INFO
	.align		4
.L_11:
        /*0028*/ 	.byte	0x04, 0x17
        /*002a*/ 	.short	(.L_13 - .L_12)
.L_12:
        /*002c*/ 	.word	0x00000000
        /*0030*/ 	.short	0x0000
        /*0032*/ 	.short	0x0000
        /*0034*/ 	.byte	0x00, 0xf5, 0x21, 0x00


	//----- nvinfo : EIATTR_SPARSE_MMA_MASK
	.align		4
.L_13:
        /*0038*/ 	.byte	0x03, 0x50
        /*003a*/ 	.short	0x0000


	//----- nvinfo : EIATTR_MAXREG_COUNT
	.align		4
        /*003c*/ 	.byte	0x03, 0x1b
        /*003e*/ 	.short	0x00ff


	//----- nvinfo : EIATTR_MERCURY_ISA_VERSION
	.align		4
        /*0040*/ 	.byte	0x03, 0x5f
        /*0042*/ 	.short	0x0101


	//----- nvinfo : EIATTR_VRC_CTA_INIT_COUNT
	.align		4
        /*0044*/ 	.byte	0x02, 0x4a
	.zero		1
	.zero		1


	//----- nvinfo : EIATTR_EXIT_INSTR_OFFSETS
	.align		4
        /*0048*/ 	.byte	0x04, 0x1c
        /*004a*/ 	.short	(.L_15 - .L_14)


	//   ....[0]....
.L_14:
        /*004c*/ 	.word	0x000000d0


	//   ....[1]....
        /*0050*/ 	.word	0x000006f0


	//----- nvinfo : EIATTR_CRS_STACK_SIZE
	.align		4
.L_15:
        /*0054*/ 	.byte	0x04, 0x1e
        /*0056*/ 	.short	(.L_17 - .L_16)
.L_16:
        /*0058*/ 	.word	0x00000000


	//----- nvinfo : EIATTR_CBANK_PARAM_SIZE
	.align		4
.L_17:
        /*005c*/ 	.byte	0x03, 0x19
        /*005e*/ 	.short	0x0018


	//----- nvinfo : EIATTR_PARAM_CBANK
	.align		4
        /*0060*/ 	.byte	0x04, 0x0a
        /*0062*/ 	.short	(.L_19 - .L_18)
	.align		4
.L_18:
        /*0064*/ 	.word	index@(.nv.constant0._Z6kernelPdid)
        /*0068*/ 	.short	0x0380
        /*006a*/ 	.short	0x0018


	//----- nvinfo : EIATTR_SW_WAR
	.align		4
.L_19:
        /*006c*/ 	.byte	0x04, 0x36
        /*006e*/ 	.short	(.L_21 - .L_20)
.L_20:
        /*0070*/ 	.word	0x00000008
.L_21:


//--------------------- .nv.callgraph             --------------------------
	.section	.nv.callgraph,"",@"SHT_CUDA_CALLGRAPH"
	.align	4
	.sectionentsize	8
	.align		4
        /*0000*/ 	.word	0x00000000
	.align		4
        /*0004*/ 	.word	0xffffffff
	.align		4
        /*0008*/ 	.word	0x00000000
	.align		4
        /*000c*/ 	.word	0xfffffffe
	.align		4
        /*0010*/ 	.word	0x00000000
	.align		4
        /*0014*/ 	.word	0xfffffffd
	.align		4
        /*0018*/ 	.word	0x00000000
	.align		4
        /*001c*/ 	.word	0xfffffffc


//--------------------- .text._Z6kernelPdid       --------------------------
	.section	.text._Z6kernelPdid,"ax",@progbits
	.align	128
        .global         _Z6kernelPdid
        .type           _Z6kernelPdid,@function
        .size           _Z6kernelPdid,(.L_x_7 - _Z6kernelPdid)
        .other          _Z6kernelPdid,@"STO_CUDA_ENTRY STV_DEFAULT"
_Z6kernelPdid:
.text._Z6kernelPdid:
[----:B------:R-:W-:Y:S01]  /*0000*/  LDC R1, c[0x0][0x37c] ;  /* 0x0000df00ff017b82 */ /* 0x000fe20000000800 */
[----:B------:R-:W0:Y:S07]  /*0010*/  S2R R9, SR_TID.X ;  /* 0x0000000000097919 */ /* 0x000e2e0000002100 */
[----:B------:R-:W0:Y:S01]  /*0020*/  S2UR UR4, SR_CTAID.X ;  /* 0x00000000000479c3 */ /* 0x000e220000002500 */
[----:B------:R-:W1:Y:S01]  /*0030*/  LDCU UR7, c[0x0][0x388] ;  /* 0x00007100ff0777ac */ /* 0x000e620008000800 */
[----:B------:R-:W2:Y:S06]  /*0040*/  S2R R0, SR_TID.Y ;  /* 0x0000000000007919 */ /* 0x000eac0000002200 */
[----:B------:R-:W0:Y:S08]  /*0050*/  LDC R10, c[0x0][0x360] ;  /* 0x0000d800ff0a7b82 */ /* 0x000e300000000800 */
[----:B------:R-:W2:Y:S08]  /*0060*/  S2UR UR5, SR_CTAID.Y ;  /* 0x00000000000579c3 */ /* 0x000eb00000002600 */
[----:B------:R-:W2:Y:S01]  /*0070*/  LDC R5, c[0x0][0x364] ;  /* 0x0000d900ff057b82 */ /* 0x000ea20000000800 */
[----:B------:R-:W3:Y:S01]  /*0080*/  LDCU UR6, c[0x0][0x374] ;  /* 0x00006e80ff0677ac */ /* 0x000ee20008000800 */
[----:B0-----:R-:W-:-:S05]  /*0090*/  IMAD R9, R10, UR4, R9 ;  /* 0x000000040a097c24 */ /* 0x001fca000f8e0209 */
[----:B-1----:R-:W-:Y:S01]  /*00a0*/  ISETP.GE.AND P0, PT, R9, UR7, PT ;  /* 0x0000000709007c0c */ /* 0x002fe2000bf06270 */
[C---:B--2---:R-:W-:Y:S02]  /*00b0*/  IMAD R0, R5.reuse, UR5, R0 ;  /* 0x0000000505007c24 */ /* 0x044fe4000f8e0200 */
[----:B---3--:R-:W-:-:S10]  /*00c0*/  IMAD R5, R5, UR6, RZ ;  /* 0x0000000605057c24 */ /* 0x008fd4000f8e02ff */
[----:B------:R-:W-:Y:S05]  /*00d0*/  @P0 EXIT ;  /* 0x000000000000094d */ /* 0x000fea0003800000 */
[----:B------:R-:W0:Y:S01]  /*00e0*/  I2F.U32.RP R6, R5 ;  /* 0x0000000500067306 */ /* 0x000e220000209000 */
[----:B------:R-:W-:Y:S01]  /*00f0*/  IADD3 R4, PT, PT, R0, R5, RZ ;  /* 0x0000000500047210 */ /* 0x000fe20007ffe0ff */
[----:B------:R-:W-:Y:S01]  /*0100*/  IMAD.MOV R11, RZ, RZ, -R5 ;  /* 0x000000ffff0b7224 */ /* 0x000fe200078e0a05 */
[C---:B------:R-:W-:Y:S01]  /*0110*/  ISETP.NE.U32.AND P2, PT, R5.reuse, RZ, PT ;  /* 0x000000ff0500720c */ /* 0x040fe20003f45070 */
[----:B------:R-:W-:Y:S01]  /*0120*/  IMAD.MOV.U32 R2, RZ, RZ, RZ ;  /* 0x000000ffff027224 */ /* 0x000fe200078e00ff */
[C---:B------:R-:W-:Y:S01]  /*0130*/  ISETP.GE.AND P0, PT, R4.reuse, UR7, PT ;  /* 0x0000000704007c0c */ /* 0x040fe2000bf06270 */
[----:B------:R-:W1:Y:S01]  /*0140*/  LDCU UR4, c[0x0][0x370] ;  /* 0x00006e00ff0477ac */ /* 0x000e620008000800 */
[----:B------:R-:W-:Y:S02]  /*0150*/  VIMNMX R7, PT, PT, R4, UR7, !PT ;  /* 0x0000000704077c48 */ /* 0x000fe4000ffe0100 */
[----:B------:R-:W-:Y:S01]  /*0160*/  SEL R8, RZ, 0x1, P0 ;  /* 0x00000001ff087807 */ /* 0x000fe20000000000 */
[----:B------:R-:W2:Y:S01]  /*0170*/  LDCU.64 UR6, c[0x0][0x358] ;  /* 0x00006b00ff0677ac */ /* 0x000ea20008000a00 */
[----:B------:R-:W3:Y:S01]  /*0180*/  LDCU.64 UR8, c[0x0][0x390] ;  /* 0x00007200ff0877ac */ /* 0x000ee20008000a00 */
[----:B0-----:R-:W0:Y:S02]  /*0190*/  MUFU.RCP R6, R6 ;  /* 0x0000000600067308 */ /* 0x001e240000001000 */
[----:B0-----:R-:W-:Y:S01]  /*01a0*/  IADD3 R3, PT, PT, R6, 0xffffffe, RZ ;  /* 0x0ffffffe06037810 */ /* 0x001fe20007ffe0ff */
[----:B------:R-:W-:-:S05]  /*01b0*/  IMAD.IADD R6, R5, 0x1, R4 ;  /* 0x0000000105067824 */ /* 0x000fca00078e0204 */
[----:B------:R-:W0:Y:S02]  /*01c0*/  F2I.FTZ.U32.TRUNC.NTZ R3, R3 ;  /* 0x0000000300037305 */ /* 0x000e24000021f000 */
[----:B0-----:R-:W-:-:S04]  /*01d0*/  IMAD R11, R11, R3, RZ ;  /* 0x000000030b0b7224 */ /* 0x001fc800078e02ff */
[----:B------:R-:W-:Y:S01]  /*01e0*/  IMAD.HI.U32 R11, R3, R11, R2 ;  /* 0x0000000b030b7227 */ /* 0x000fe200078e0002 */
[----:B------:R-:W-:-:S05]  /*01f0*/  IADD3 R2, PT, PT, R7, -R4, -R8 ;  /* 0x8000000407027210 */ /* 0x000fca0007ffe808 */
[----:B------:R-:W-:-:S05]  /*0200*/  IMAD.HI.U32 R7, R11, R2, RZ ;  /* 0x000000020b077227 */ /* 0x000fca00078e00ff */
[----:B------:R-:W-:-:S05]  /*0210*/  IADD3 R3, PT, PT, -R7, RZ, RZ ;  /* 0x000000ff07037210 */ /* 0x000fca0007ffe1ff */
[----:B------:R-:W-:-:S05]  /*0220*/  IMAD R2, R5, R3, R2 ;  /* 0x0000000305027224 */ /* 0x000fca00078e0202 */
[----:B------:R-:W-:-:S13]  /*0230*/  ISETP.GE.U32.AND P0, PT, R2, R5, PT ;  /* 0x000000050200720c */ /* 0x000fda0003f06070 */
[----:B------:R-:W-:Y:S01]  /*0240*/  @P0 IMAD.IADD R2, R2, 0x1, -R5 ;  /* 0x0000000102020824 */ /* 0x000fe200078e0a05 */
[----:B------:R-:W-:-:S04]  /*0250*/  @P0 IADD3 R7, PT, PT, R7, 0x1, RZ ;  /* 0x0000000107070810 */ /* 0x000fc80007ffe0ff */
[----:B------:R-:W-:-:S13]  /*0260*/  ISETP.GE.U32.AND P1, PT, R2, R5, PT ;  /* 0x000000050200720c */ /* 0x000fda0003f26070 */
[----:B------:R-:W-:Y:S02]  /*0270*/  @P1 IADD3 R7, PT, PT, R7, 0x1, RZ ;  /* 0x0000000107071810 */ /* 0x000fe40007ffe0ff */
[----:B------:R-:W-:-:S04]  /*0280*/  @!P2 LOP3.LUT R7, RZ, R5, RZ, 0x33, !PT ;  /* 0x00000005ff07a212 */ /* 0x000fc800078e33ff */
[----:B------:R-:W-:Y:S01]  /*0290*/  IADD3 R7, PT, PT, R8, R7, RZ ;  /* 0x0000000708077210 */ /* 0x000fe20007ffe0ff */
[----:B-1----:R-:W-:Y:S01]  /*02a0*/  IMAD R8, R10, UR4, RZ ;  /* 0x000000040a087c24 */ /* 0x002fe2000f8e02ff */
[----:B------:R-:W-:Y:S02]  /*02b0*/  IADD3 R10, PT, PT, R5, R6, RZ ;  /* 0x00000006050a7210 */ /* 0x000fe40007ffe0ff */
[----:B--23--:R-:W-:-:S07]  /*02c0*/  LOP3.LUT R11, R7, 0x3, RZ, 0xc0, !PT ;  /* 0x00000003070b7812 */ /* 0x00cfce00078ec0ff */
.L_x_5:
[----:B0-----:R-:W0:Y:S01]  /*02d0*/  LDC R12, c[0x0][0x388] ;  /* 0x0000e200ff0c7b82 */ /* 0x001e220000000800 */
[----:B------:R-:W-:Y:S01]  /*02e0*/  BSSY.RECONVERGENT B0, `(.L_x_0) ;  /* 0x000003d000007945 */ /* 0x000fe20003800200 */
[----:B0-----:R-:W-:-:S13]  /*02f0*/  ISETP.GE.AND P0, PT, R0, R12, PT ;  /* 0x0000000c0000720c */ /* 0x001fda0003f06270 */
[----:B-1234-:R-:W-:Y:S05]  /*0300*/  @P0 BRA `(.L_x_1) ;  /* 0x0000000000e80947 */ /* 0x01efea0003800000 */
[----:B------:R-:W-:Y:S01]  /*0310*/  ISETP.NE.AND P0, PT, R11, 0x3, PT ;  /* 0x000000030b00780c */ /* 0x000fe20003f05270 */
[----:B------:R-:W-:Y:S01]  /*0320*/  BSSY.RECONVERGENT B1, `(.L_x_2) ;  /* 0x000001b000017945 */ /* 0x000fe20003800200 */
[----:B------:R-:W-:-:S11]  /*0330*/  IMAD.MOV.U32 R13, RZ, RZ, R0 ;  /* 0x000000ffff0d7224 */ /* 0x000fd600078e0000 */
[----:B------:R-:W-:Y:S05]  /*0340*/  @!P0 BRA `(.L_x_3) ;  /* 0x0000000000608947 */ /* 0x000fea0003800000 */
[----:B------:R-:W0:Y:S01]  /*0350*/  LDC.64 R14, c[0x0][0x380] ;  /* 0x0000e000ff0e7b82 */ /* 0x000e220000000a00 */
[----:B------:R-:W-:-:S07]  /*0360*/  IMAD R17, R0, R12, R9 ;  /* 0x0000000c00117224 */ /* 0x000fce00078e0209 */
[----:B------:R-:W1:Y:S01]  /*0370*/  LDC.64 R2, c[0x0][0x390] ;  /* 0x0000e400ff027b82 */ /* 0x000e620000000a00 */
[----:B0-----:R-:W-:-:S05]  /*0380*/  IMAD.WIDE R16, R17, 0x8, R14 ;  /* 0x0000000811107825 */ /* 0x001fca00078e020e */
[----:B------:R-:W1:Y:S01]  /*0390*/  LDG.E.64 R18, desc[UR6][R16.64] ;  /* 0x0000000610127981 */ /* 0x000e62000c1e1b00 */
[----:B------:R-:W-:Y:S02]  /*03a0*/  ISETP.NE.AND P0, PT, R11, RZ, PT ;  /* 0x000000ff0b00720c */ /* 0x000fe40003f05270 */
[----:B------:R-:W-:Y:S01]  /*03b0*/  MOV R13, R4 ;  /* 0x00000004000d7202 */ /* 0x000fe20000000f00 */
[----:B-1----:R-:W-:-:S07]  /*03c0*/  DMUL R18, R18, R2 ;  /* 0x0000000212127228 */ /* 0x002fce0000000000 */
[----:B------:R0:W-:Y:S03]  /*03d0*/  STG.E.64 desc[UR6][R16.64], R18 ;  /* 0x0000001210007986 */ /* 0x0001e6000c101b06 */
[----:B------:R-:W-:Y:S05]  /*03e0*/  @!P0 BRA `(.L_x_3) ;  /* 0x0000000000388947 */ /* 0x000fea0003800000 */
[----:B0-----:R-:W-:-:S04]  /*03f0*/  IMAD R17, R4, R12, R9 ;  /* 0x0000000c04117224 */ /* 0x001fc800078e0209 */
[----:B------:R-:W-:-:S05]  /*0400*/  IMAD.WIDE R16, R17, 0x8, R14 ;  /* 0x0000000811107825 */ /* 0x000fca00078e020e */
[----:B------:R-:W2:Y:S01]  /*0410*/  LDG.E.64 R18, desc[UR6][R16.64] ;  /* 0x0000000610127981 */ /* 0x000ea2000c1e1b00 */
[----:B------:R-:W-:Y:S02]  /*0420*/  ISETP.NE.AND P0, PT, R11, 0x1, PT ;  /* 0x000000010b00780c */ /* 0x000fe40003f05270 */
[----:B------:R-:W-:Y:S01]  /*0430*/  MOV R13, R6 ;  /* 0x00000006000d7202 */ /* 0x000fe20000000f00 */
[----:B--2---:R-:W-:-:S07]  /*0440*/  DMUL R18, R18, R2 ;  /* 0x0000000212127228 */ /* 0x004fce0000000000 */
[----:B------:R1:W-:Y:S03]  /*0450*/  STG.E.64 desc[UR6][R16.64], R18 ;  /* 0x0000001210007986 */ /* 0x0003e6000c101b06 */
[----:B------:R-:W-:Y:S05]  /*0460*/  @!P0 BRA `(.L_x_3) ;  /* 0x0000000000188947 */ /* 0x000fea0003800000 */
[----:B------:R-:W-:-:S04]  /*0470*/  IMAD R13, R6, R12, R9 ;  /* 0x0000000c060d7224 */ /* 0x000fc800078e0209 */
[----:B------:R-:W-:-:S05]  /*0480*/  IMAD.WIDE R14, R13, 0x8, R14 ;  /* 0x000000080d0e7825 */ /* 0x000fca00078e020e */
[----:B-1----:R-:W2:Y:S01]  /*0490*/  LDG.E.64 R16, desc[UR6][R14.64] ;  /* 0x000000060e107981 */ /* 0x002ea2000c1e1b00 */
[----:B------:R-:W-:Y:S01]  /*04a0*/  IMAD.MOV.U32 R13, RZ, RZ, R10 ;  /* 0x000000ffff0d7224 */ /* 0x000fe200078e000a */
[----:B--2---:R-:W-:-:S07]  /*04b0*/  DMUL R16, R16, R2 ;  /* 0x0000000210107228 */ /* 0x004fce0000000000 */
[----:B------:R2:W-:Y:S04]  /*04c0*/  STG.E.64 desc[UR6][R14.64], R16 ;  /* 0x000000100e007986 */ /* 0x0005e8000c101b06 */
.L_x_3:
[----:B------:R-:W-:Y:S05]  /*04d0*/  BSYNC.RECONVERGENT B1 ;  /* 0x0000000000017941 */ /* 0x000fea0003800200 */
.L_x_2:
[----:B------:R-:W3:Y:S01]  /*04e0*/  LDC.64 R2, c[0x0][0x380] ;  /* 0x0000e000ff027b82 */ /* 0x000ee20000000a00 */
[----:B------:R-:W-:-:S13]  /*04f0*/  ISETP.GE.U32.AND P0, PT, R7, 0x3, PT ;  /* 0x000000030700780c */ /* 0x000fda0003f06070 */
[----:B------:R-:W-:Y:S05]  /*0500*/  @!P0 BRA `(.L_x_1) ;  /* 0x0000000000688947 */ /* 0x000fea0003800000 */
.L_x_4:
[----:B--2-4-:R-:W-:-:S04]  /*0510*/  IMAD R15, R13, R12, R9 ;  /* 0x0000000c0d0f7224 */ /* 0x014fc800078e0209 */
[----:B---3--:R-:W-:-:S05]  /*0520*/  IMAD.WIDE R14, R15, 0x8, R2 ;  /* 0x000000080f0e7825 */ /* 0x008fca00078e0202 */
[----:B01----:R-:W2:Y:S01]  /*0530*/  LDG.E.64 R16, desc[UR6][R14.64] ;  /* 0x000000060e107981 */ /* 0x003ea2000c1e1b00 */
[----:B------:R-:W-:-:S05]  /*0540*/  IADD3 R22, PT, PT, R5, R13, RZ ;  /* 0x0000000d05167210 */ /* 0x000fca0007ffe0ff */
[----:B------:R-:W-:Y:S01]  /*0550*/  IMAD R13, R22, R12, R9 ;  /* 0x0000000c160d7224 */ /* 0x000fe200078e0209 */
[----:B--2---:R-:W-:-:S03]  /*0560*/  DMUL R20, R16, UR8 ;  /* 0x0000000810147c28 */ /* 0x004fc60008000000 */
[----:B------:R-:W-:-:S04]  /*0570*/  IMAD.WIDE R16, R13, 0x8, R2 ;  /* 0x000000080d107825 */ /* 0x000fc800078e0202 */
[----:B------:R0:W-:Y:S04]  /*0580*/  STG.E.64 desc[UR6][R14.64], R20 ;  /* 0x000000140e007986 */ /* 0x0001e8000c101b06 */
[----:B------:R-:W2:Y:S01]  /*0590*/  LDG.E.64 R18, desc[UR6][R16.64] ;  /* 0x0000000610127981 */ /* 0x000ea2000c1e1b00 */
[----:B------:R-:W-:-:S05]  /*05a0*/  IADD3 R26, PT, PT, R5, R22, RZ ;  /* 0x00000016051a7210 */ /* 0x000fca0007ffe0ff */
[----:B------:R-:W-:Y:S01]  /*05b0*/  IMAD R13, R26, R12, R9 ;  /* 0x0000000c1a0d7224 */ /* 0x000fe200078e0209 */
[----:B--2---:R-:W-:-:S03]  /*05c0*/  DMUL R22, R18, UR8 ;  /* 0x0000000812167c28 */ /* 0x004fc60008000000 */
[----:B------:R-:W-:-:S04]  /*05d0*/  IMAD.WIDE R18, R13, 0x8, R2 ;  /* 0x000000080d127825 */ /* 0x000fc800078e0202 */
[----:B------:R4:W-:Y:S04]  /*05e0*/  STG.E.64 desc[UR6][R16.64], R22 ;  /* 0x0000001610007986 */ /* 0x0009e8000c101b06 */
[----:B------:R-:W2:Y:S01]  /*05f0*/  LDG.E.64 R24, desc[UR6][R18.64] ;  /* 0x0000000612187981 */ /* 0x000ea2000c1e1b00 */
[----:B------:R-:W-:-:S04]  /*0600*/  IMAD.IADD R26, R5, 0x1, R26 ;  /* 0x00000001051a7824 */ /* 0x000fc800078e021a */
[----:B------:R-:W-:-:S04]  /*0610*/  IMAD R13, R26, R12, R9 ;  /* 0x0000000c1a0d7224 */ /* 0x000fc800078e0209 */
[----:B0-----:R-:W-:Y:S01]  /*0620*/  IMAD.WIDE R14, R13, 0x8, R2 ;  /* 0x000000080d0e7825 */ /* 0x001fe200078e0202 */
[----:B--2---:R-:W-:-:S07]  /*0630*/  DMUL R24, R24, UR8 ;  /* 0x0000000818187c28 */ /* 0x004fce0008000000 */
[----:B------:R4:W-:Y:S04]  /*0640*/  STG.E.64 desc[UR6][R18.64], R24 ;  /* 0x0000001812007986 */ /* 0x0009e8000c101b06 */
[----:B------:R-:W2:Y:S01]  /*0650*/  LDG.E.64 R20, desc[UR6][R14.64] ;  /* 0x000000060e147981 */ /* 0x000ea2000c1e1b00 */
[----:B------:R-:W-:-:S04]  /*0660*/  IADD3 R13, PT, PT, R5, R26, RZ ;  /* 0x0000001a050d7210 */ /* 0x000fc80007ffe0ff */
[----:B------:R-:W-:Y:S01]  /*0670*/  ISETP.GE.AND P0, PT, R13, R12, PT ;  /* 0x0000000c0d00720c */ /* 0x000fe20003f06270 */
[----:B--2---:R-:W-:-:S07]  /*0680*/  DMUL R20, R20, UR8 ;  /* 0x0000000814147c28 */ /* 0x004fce0008000000 */
[----:B------:R4:W-:Y:S05]  /*0690*/  STG.E.64 desc[UR6][R14.64], R20 ;  /* 0x000000140e007986 */ /* 0x0009ea000c101b06 */
[----:B------:R-:W-:Y:S05]  /*06a0*/  @!P0 BRA `(.L_x_4) ;  /* 0xfffffffc00988947 */ /* 0x000fea000383ffff */
.L_x_1:
[----:B------:R-:W-:Y:S05]  /*06b0*/  BSYNC.RECONVERGENT B0 ;  /* 0x0000000000007941 */ /* 0x000fea0003800200 */
.L_x_0:
[----:B------:R-:W-:-:S04]  /*06c0*/  IADD3 R9, PT, PT, R8, R9, RZ ;  /* 0x0000000908097210 */ /* 0x000fc80007ffe0ff */
[----:B------:R-:W-:-:S13]  /*06d0*/  ISETP.GE.AND P0, PT, R9, R12, PT ;  /* 0x0000000c0900720c */ /* 0x000fda0003f06270 */
[----:B------:R-:W-:Y:S05]  /*06e0*/  @!P0 BRA `(.L_x_5) ;  /* 0xfffffff800f88947 */ /* 0x000fea000383ffff */
[----:B------:R-:W-:Y:S05]  /*06f0*/  EXIT ;  /* 0x000000000000794d */ /* 0x000fea0003800000 */
.L_x_6:
[----:B------:R-:W-:-:S00]  /*0700*/  BRA `(.L_x_6) ;  /* 0xfffffffc00fc7947 */ /* 0x000fc0000383ffff */
[----:B------:R-:W-:-:S00]  /*0710*/  NOP ;  /* 0x0000000000007918 */ /* 0x000fc00000000000 */
        /* <DEDUP_REMOVED lines=14> */
.L_x_7:


//--------------------- .nv.shared.reserved.0     --------------------------
	.section	.nv.shared.reserved.0,"aw",@nobits
	.weak		__nv_reservedSMEM_offset_0_alias
	.size		__nv_reservedSMEM_offset_0_alias, 0, 64
	.other		__nv_reservedSMEM_offset_0_alias,@"STO_CUDA_RESERVED_SHARED STV_DEFAULT"
__nv_reservedSMEM_offset_0_alias:
	.zero		0
	.zero		64


//--------------------- .nv.constant0._Z6kernelPdid --------------------------
	.section	.nv.constant0._Z6kernelPdid,"a",@progbits
	.sectionflags	@""
	.align	4
.nv.constant0._Z6kernelPdid:
	.zero		920


//--------------------- SYMBOLS --------------------------

	.type		.nv.reservedSmem.offset0,@object
	.size		.nv.reservedSmem.offset0,0x4
